//
// Generated by NVIDIA NVVM Compiler
//
// Compiler Build ID: CL-36424714
// Cuda compilation tools, release 13.0, V13.0.88
// Based on NVVM 20.0.0
//

.version 9.0
.target sm_100
.address_size 64

	// .globl	_Z16reduction_serialPfS_i

.visible .entry _Z16reduction_serialPfS_i(
	.param .u64 .ptr .align 1 _Z16reduction_serialPfS_i_param_0,
	.param .u64 .ptr .align 1 _Z16reduction_serialPfS_i_param_1,
	.param .u32 _Z16reduction_serialPfS_i_param_2
)
{
	.reg .pred 	%p<10>;
	.reg .b32 	%r<41>;
	.reg .b32 	%f<72>;
	.reg .b64 	%rd<59>;

	ld.param.u64 	%rd16, [_Z16reduction_serialPfS_i_param_0];
	ld.param.u64 	%rd17, [_Z16reduction_serialPfS_i_param_1];
	ld.param.u32 	%r21, [_Z16reduction_serialPfS_i_param_2];
	cvta.to.global.u64 	%rd1, %rd17;
	cvta.to.global.u64 	%rd2, %rd16;
	ld.global.f32 	%f1, [%rd2];
	st.global.f32 	[%rd1], %f1;
	setp.lt.s32 	%p1, %r21, 2;
	@%p1 bra 	$L__BB0_14;
	add.s32 	%r1, %r21, -1;
	add.s32 	%r23, %r21, -2;
	and.b32  	%r2, %r1, 15;
	setp.lt.u32 	%p2, %r23, 15;
	mov.b32 	%r37, 1;
	@%p2 bra 	$L__BB0_5;
	and.b32  	%r25, %r1, -16;
	neg.s32 	%r35, %r25;
	add.s64 	%rd56, %rd1, 32;
	add.s64 	%rd55, %rd2, 32;
	mov.b32 	%r34, 0;
$L__BB0_3:
	.pragma "nounroll";
	ld.global.f32 	%f2, [%rd56+-32];
	ld.global.f32 	%f3, [%rd55+-28];
	add.f32 	%f4, %f2, %f3;
	st.global.f32 	[%rd56+-28], %f4;
	ld.global.f32 	%f5, [%rd55+-24];
	add.f32 	%f6, %f4, %f5;
	st.global.f32 	[%rd56+-24], %f6;
	ld.global.f32 	%f7, [%rd55+-20];
	add.f32 	%f8, %f6, %f7;
	st.global.f32 	[%rd56+-20], %f8;
	ld.global.f32 	%f9, [%rd55+-16];
	add.f32 	%f10, %f8, %f9;
	st.global.f32 	[%rd56+-16], %f10;
	ld.global.f32 	%f11, [%rd55+-12];
	add.f32 	%f12, %f10, %f11;
	st.global.f32 	[%rd56+-12], %f12;
	ld.global.f32 	%f13, [%rd55+-8];
	add.f32 	%f14, %f12, %f13;
	st.global.f32 	[%rd56+-8], %f14;
	ld.global.f32 	%f15, [%rd55+-4];
	add.f32 	%f16, %f14, %f15;
	st.global.f32 	[%rd56+-4], %f16;
	ld.global.f32 	%f17, [%rd55];
	add.f32 	%f18, %f16, %f17;
	st.global.f32 	[%rd56], %f18;
	ld.global.f32 	%f19, [%rd55+4];
	add.f32 	%f20, %f18, %f19;
	st.global.f32 	[%rd56+4], %f20;
	ld.global.f32 	%f21, [%rd55+8];
	add.f32 	%f22, %f20, %f21;
	st.global.f32 	[%rd56+8], %f22;
	ld.global.f32 	%f23, [%rd55+12];
	add.f32 	%f24, %f22, %f23;
	st.global.f32 	[%rd56+12], %f24;
	ld.global.f32 	%f25, [%rd55+16];
	add.f32 	%f26, %f24, %f25;
	st.global.f32 	[%rd56+16], %f26;
	ld.global.f32 	%f27, [%rd55+20];
	add.f32 	%f28, %f26, %f27;
	st.global.f32 	[%rd56+20], %f28;
	ld.global.f32 	%f29, [%rd55+24];
	add.f32 	%f30, %f28, %f29;
	st.global.f32 	[%rd56+24], %f30;
	ld.global.f32 	%f31, [%rd55+28];
	add.f32 	%f32, %f30, %f31;
	st.global.f32 	[%rd56+28], %f32;
	ld.global.f32 	%f33, [%rd55+32];
	add.f32 	%f34, %f32, %f33;
	st.global.f32 	[%rd56+32], %f34;
	add.s32 	%r35, %r35, 16;
	add.s32 	%r34, %r34, 16;
	add.s64 	%rd56, %rd56, 64;
	add.s64 	%rd55, %rd55, 64;
	setp.ne.s32 	%p3, %r35, 0;
	@%p3 bra 	$L__BB0_3;
	add.s32 	%r37, %r34, 1;
$L__BB0_5:
	setp.eq.s32 	%p4, %r2, 0;
	@%p4 bra 	$L__BB0_14;
	and.b32  	%r10, %r1, 7;
	setp.lt.u32 	%p5, %r2, 8;
	@%p5 bra 	$L__BB0_8;
	mul.wide.s32 	%rd18, %r37, 4;
	add.s64 	%rd19, %rd1, %rd18;
	ld.global.f32 	%f35, [%rd19+-4];
	mul.wide.u32 	%rd20, %r37, 4;
	add.s64 	%rd21, %rd2, %rd20;
	ld.global.f32 	%f36, [%rd21];
	add.f32 	%f37, %f35, %f36;
	add.s64 	%rd22, %rd1, %rd20;
	st.global.f32 	[%rd22], %f37;
	add.s32 	%r26, %r37, 1;
	mul.wide.u32 	%rd23, %r26, 4;
	add.s64 	%rd24, %rd2, %rd23;
	ld.global.f32 	%f38, [%rd24];
	add.f32 	%f39, %f37, %f38;
	add.s64 	%rd25, %rd1, %rd23;
	st.global.f32 	[%rd25], %f39;
	add.s32 	%r27, %r37, 2;
	ld.global.f32 	%f40, [%rd19+4];
	mul.wide.u32 	%rd26, %r27, 4;
	add.s64 	%rd27, %rd2, %rd26;
	ld.global.f32 	%f41, [%rd27];
	add.f32 	%f42, %f40, %f41;
	add.s64 	%rd28, %rd1, %rd26;
	st.global.f32 	[%rd28], %f42;
	add.s32 	%r28, %r37, 3;
	ld.global.f32 	%f43, [%rd19+8];
	mul.wide.u32 	%rd29, %r28, 4;
	add.s64 	%rd30, %rd2, %rd29;
	ld.global.f32 	%f44, [%rd30];
	add.f32 	%f45, %f43, %f44;
	add.s64 	%rd31, %rd1, %rd29;
	st.global.f32 	[%rd31], %f45;
	add.s32 	%r29, %r37, 4;
	ld.global.f32 	%f46, [%rd19+12];
	mul.wide.u32 	%rd32, %r29, 4;
	add.s64 	%rd33, %rd2, %rd32;
	ld.global.f32 	%f47, [%rd33];
	add.f32 	%f48, %f46, %f47;
	add.s64 	%rd34, %rd1, %rd32;
	st.global.f32 	[%rd34], %f48;
	add.s32 	%r30, %r37, 5;
	ld.global.f32 	%f49, [%rd19+16];
	mul.wide.u32 	%rd35, %r30, 4;
	add.s64 	%rd36, %rd2, %rd35;
	ld.global.f32 	%f50, [%rd36];
	add.f32 	%f51, %f49, %f50;
	add.s64 	%rd37, %rd1, %rd35;
	st.global.f32 	[%rd37], %f51;
	add.s32 	%r31, %r37, 6;
	ld.global.f32 	%f52, [%rd19+20];
	mul.wide.u32 	%rd38, %r31, 4;
	add.s64 	%rd39, %rd2, %rd38;
	ld.global.f32 	%f53, [%rd39];
	add.f32 	%f54, %f52, %f53;
	add.s64 	%rd40, %rd1, %rd38;
	st.global.f32 	[%rd40], %f54;
	ld.global.f32 	%f55, [%rd19+24];
	ld.global.f32 	%f56, [%rd21+28];
	add.f32 	%f57, %f55, %f56;
	st.global.f32 	[%rd22+28], %f57;
	add.s32 	%r37, %r37, 8;
$L__BB0_8:
	setp.eq.s32 	%p6, %r10, 0;
	@%p6 bra 	$L__BB0_14;
	and.b32  	%r13, %r1, 3;
	setp.lt.u32 	%p7, %r10, 4;
	@%p7 bra 	$L__BB0_11;
	mul.wide.s32 	%rd41, %r37, 4;
	add.s64 	%rd42, %rd1, %rd41;
	ld.global.f32 	%f58, [%rd42+-4];
	mul.wide.u32 	%rd43, %r37, 4;
	add.s64 	%rd44, %rd2, %rd43;
	ld.global.f32 	%f59, [%rd44];
	add.f32 	%f60, %f58, %f59;
	add.s64 	%rd45, %rd1, %rd43;
	st.global.f32 	[%rd45], %f60;
	add.s32 	%r32, %r37, 1;
	mul.wide.u32 	%rd46, %r32, 4;
	add.s64 	%rd47, %rd2, %rd46;
	ld.global.f32 	%f61, [%rd47];
	add.f32 	%f62, %f60, %f61;
	add.s64 	%rd48, %rd1, %rd46;
	st.global.f32 	[%rd48], %f62;
	add.s32 	%r33, %r37, 2;
	ld.global.f32 	%f63, [%rd42+4];
	mul.wide.u32 	%rd49, %r33, 4;
	add.s64 	%rd50, %rd2, %rd49;
	ld.global.f32 	%f64, [%rd50];
	add.f32 	%f65, %f63, %f64;
	add.s64 	%rd51, %rd1, %rd49;
	st.global.f32 	[%rd51], %f65;
	ld.global.f32 	%f66, [%rd42+8];
	ld.global.f32 	%f67, [%rd44+12];
	add.f32 	%f68, %f66, %f67;
	st.global.f32 	[%rd45+12], %f68;
	add.s32 	%r37, %r37, 4;
$L__BB0_11:
	setp.eq.s32 	%p8, %r13, 0;
	@%p8 bra 	$L__BB0_14;
	add.s64 	%rd9, %rd1, -4;
	mul.wide.u32 	%rd52, %r37, 4;
	add.s64 	%rd58, %rd1, %rd52;
	add.s64 	%rd57, %rd2, %rd52;
	neg.s32 	%r39, %r13;
$L__BB0_13:
	.pragma "nounroll";
	mul.wide.s32 	%rd53, %r37, 4;
	add.s64 	%rd54, %rd9, %rd53;
	ld.global.f32 	%f69, [%rd54];
	ld.global.f32 	%f70, [%rd57];
	add.f32 	%f71, %f69, %f70;
	st.global.f32 	[%rd58], %f71;
	add.s32 	%r37, %r37, 1;
	add.s64 	%rd58, %rd58, 4;
	add.s64 	%rd57, %rd57, 4;
	add.s32 	%r39, %r39, 1;
	setp.ne.s32 	%p9, %r39, 0;
	@%p9 bra 	$L__BB0_13;
$L__BB0_14:
	ret;

}


// ===== COMPILED SASS (sm_100) =====

	.target	sm_100

	.elftype	@"ET_EXEC"


//--------------------- .note.nv.tkinfo           --------------------------
	.section	.note.nv.tkinfo,"",@"SHT_NOTE"
	.sectionflags	@"SHF_NOTE_NV_TKINFO"
	.tkinfo
        /*0018*/ 	.word	0x00000002
        /*0030*/ 	.string	""
        /*0030*/ 	.string	"ptxas"
        /*0030*/ 	.string	"Cuda compilation tools, release 13.0, V13.0.88"
        /*0030*/ 	.string	"Build cuda_13.0.r13.0/compiler.36424714_0"
        /*0030*/ 	.string	"-arch sm_100 -m 64 "



//--------------------- .note.nv.cuinfo           --------------------------
	.section	.note.nv.cuinfo,"",@"SHT_NOTE"
	.sectionflags	@"SHF_NOTE_NV_CUINFO"
        /*0018*/ 	.short	0x0002
        /*001a*/ 	.short	0x0064
        /*001c*/ 	.short	0x0082
	.zero		2


//--------------------- .nv.info                  --------------------------
	.section	.nv.info,"",@"SHT_CUDA_INFO"
	.align	4


	//----- nvinfo : EIATTR_REGCOUNT
	.align		4
        /*0000*/ 	.byte	0x04, 0x2f
        /*0002*/ 	.short	(.L_1 - .L_0)
	.align		4
.L_0:
        /*0004*/ 	.word	index@(_Z16reduction_serialPfS_i)
        /*0008*/ 	.word	0x00000020


	//----- nvinfo : EIATTR_FRAME_SIZE
	.align		4
.L_1:
        /*000c*/ 	.byte	0x04, 0x11
        /*000e*/ 	.short	(.L_3 - .L_2)
	.align		4
.L_2:
        /*0010*/ 	.word	index@(_Z16reduction_serialPfS_i)
        /*0014*/ 	.word	0x00000000


	//----- nvinfo : EIATTR_MIN_STACK_SIZE
	.align		4
.L_3:
        /*0018*/ 	.byte	0x04, 0x12
        /*001a*/ 	.short	(.L_5 - .L_4)
	.align		4
.L_4:
        /*001c*/ 	.word	index@(_Z16reduction_serialPfS_i)
        /*0020*/ 	.word	0x00000000
.L_5:


//--------------------- .nv.compat                --------------------------
	.section	.nv.compat,"",@"SHT_CUDA_COMPAT_INFO"
	.align	4
        /*0000*/ 	.byte	0x02, 0x09, 0x00, 0x00, 0x02, 0x02, 0x01, 0x00, 0x02, 0x05, 0x05, 0x00, 0x03, 0x07, 0x01, 0x01
        /*0010*/ 	.byte	0x02, 0x03, 0x00, 0x00, 0x02, 0x06, 0x01, 0x00, 0x04, 0x0b, 0x08, 0x00, 0x09, 0x00, 0x00, 0x00
        /*0020*/ 	.byte	0x00, 0x00, 0x00, 0x00


//--------------------- .nv.info._Z16reduction_serialPfS_i --------------------------
	.section	.nv.info._Z16reduction_serialPfS_i,"",@"SHT_CUDA_INFO"
	.sectionflags	@""
	.align	4


	//----- nvinfo : EIATTR_CUDA_API_VERSION
	.align		4
        /*0000*/ 	.byte	0x04, 0x37
        /*0002*/ 	.short	(.L_7 - .L_6)
.L_6:
        /*0004*/ 	.word	0x00000082


	//----- nvinfo : EIATTR_KPARAM_INFO
	.align		4
.L_7:
        /*0008*/ 	.byte	0x04, 0x17
        /*000a*/ 	.short	(.L_9 - .L_8)
.L_8:
        /*000c*/ 	.word	0x00000000
        /*0010*/ 	.short	0x0002
        /*0012*/ 	.short	0x0010
        /*0014*/ 	.byte	0x00, 0xf0, 0x11, 0x00


	//----- nvinfo : EIATTR_KPARAM_INFO
	.align		4
.L_9:
        /*0018*/ 	.byte	0x04, 0x17
        /*001a*/ 	.short	(.L_11 - .L_10)
.L_10:
        /*001c*/ 	.word	0x00000000
        /*0020*/ 	.short	0x0001
        /*0022*/ 	.short	0x0008
        /*0024*/ 	.byte	0x00, 0xf5, 0x21, 0x00


	//----- nvinfo : EIATTR_KPARAM_INFO
	.align		4
.L_11:
        /*0028*/ 	.byte	0x04, 0x17
        /*002a*/ 	.short	(.L_13 - .L_12)
.L_12:
        /*002c*/ 	.word	0x00000000
        /*0030*/ 	.short	0x0000
        /*0032*/ 	.short	0x0000
        /*0034*/ 	.byte	0x00, 0xf5, 0x21, 0x00


	//----- nvinfo : EIATTR_SPARSE_MMA_MASK
	.align		4
.L_13:
        /*0038*/ 	.byte	0x03, 0x50
        /*003a*/ 	.short	0x0000


	//----- nvinfo : EIATTR_MAXREG_COUNT
	.align		4
        /*003c*/ 	.byte	0x03, 0x1b
        /*003e*/ 	.short	0x00ff


	//----- nvinfo : EIATTR_MERCURY_ISA_VERSION
	.align		4
        /*0040*/ 	.byte	0x03, 0x5f
        /*0042*/ 	.short	0x0101


	//----- nvinfo : EIATTR_VRC_CTA_INIT_COUNT
	.align		4
        /*0044*/ 	.byte	0x02, 0x4a
	.zero		1
	.zero		1


	//----- nvinfo : EIATTR_EXIT_INSTR_OFFSETS
	.align		4
        /*0048*/ 	.byte	0x04, 0x1c
        /*004a*/ 	.short	(.L_15 - .L_14)


	//   ....[0]....
.L_14:
        /*004c*/ 	.word	0x00000080


	//   ....[1]....
        /*0050*/ 	.word	0x000005c0


	//   ....[2]....
        /*0054*/ 	.word	0x00000980


	//   ....[3]....
        /*0058*/ 	.word	0x00000b80


	//   ....[4]....
        /*005c*/ 	.word	0x00000d10


	//----- nvinfo : EIATTR_CBANK_PARAM_SIZE
	.align		4
.L_15:
        /*0060*/ 	.byte	0x03, 0x19
        /*0062*/ 	.short	0x0014


	//----- nvinfo : EIATTR_PARAM_CBANK
	.align		4
        /*0064*/ 	.byte	0x04, 0x0a
        /*0066*/ 	.short	(.L_17 - .L_16)
	.align		4
.L_16:
        /*0068*/ 	.word	index@(.nv.constant0._Z16reduction_serialPfS_i)
        /*006c*/ 	.short	0x0380
        /*006e*/ 	.short	0x0014


	//----- nvinfo : EIATTR_SW_WAR
	.align		4
.L_17:
        /*0070*/ 	.byte	0x04, 0x36
        /*0072*/ 	.short	(.L_19 - .L_18)
.L_18:
        /*0074*/ 	.word	0x00000008
.L_19:


//--------------------- .nv.callgraph             --------------------------
	.section	.nv.callgraph,"",@"SHT_CUDA_CALLGRAPH"
	.align	4
	.sectionentsize	8
	.align		4
        /*0000*/ 	.word	0x00000000
	.align		4
        /*0004*/ 	.word	0xffffffff
	.align		4
        /*0008*/ 	.word	0x00000000
	.align		4
        /*000c*/ 	.word	0xfffffffe
	.align		4
        /*0010*/ 	.word	0x00000000
	.align		4
        /*0014*/ 	.word	0xfffffffd
	.align		4
        /*0018*/ 	.word	0x00000000
	.align		4
        /*001c*/ 	.word	0xfffffffc


//--------------------- .text._Z16reduction_serialPfS_i --------------------------
	.section	.text._Z16reduction_serialPfS_i,"ax",@progbits
	.align	128
        .global         _Z16reduction_serialPfS_i
        .type           _Z16reduction_serialPfS_i,@function
        .size           _Z16reduction_serialPfS_i,(.L_x_6 - _Z16reduction_serialPfS_i)
        .other          _Z16reduction_serialPfS_i,@"STO_CUDA_ENTRY STV_DEFAULT"
_Z16reduction_serialPfS_i:
.text._Z16reduction_serialPfS_i:
[----:B------:R-:W-:Y:S08]  /*0000*/  LDC R1, c[0x0][0x37c] ;  /* 0x0000df00ff017b82 */ /* 0x000ff00000000800 */
[----:B------:R-:W0:Y:S01]  /*0010*/  LDC.64 R2, c[0x0][0x380] ;  /* 0x0000e000ff027b82 */ /* 0x000e220000000a00 */
[----:B------:R-:W0:Y:S07]  /*0020*/  LDCU.64 UR6, c[0x0][0x358] ;  /* 0x00006b00ff0677ac */ /* 0x000e2e0008000a00 */
[----:B------:R-:W1:Y:S01]  /*0030*/  LDC R0, c[0x0][0x390] ;  /* 0x0000e400ff007b82 */ /* 0x000e620000000800 */
[----:B0-----:R-:W2:Y:S07]  /*0040*/  LDG.E R3, desc[UR6][R2.64] ;  /* 0x0000000602037981 */ /* 0x001eae000c1e1900 */
[----:B------:R-:W2:Y:S01]  /*0050*/  LDC.64 R4, c[0x0][0x388] ;  /* 0x0000e200ff047b82 */ /* 0x000ea20000000a00 */
[----:B-1----:R-:W-:Y:S01]  /*0060*/  ISETP.GE.AND P0, PT, R0, 0x2, PT ;  /* 0x000000020000780c */ /* 0x002fe20003f06270 */
[----:B--2---:R0:W-:-:S12]  /*0070*/  STG.E desc[UR6][R4.64], R3 ;  /* 0x0000000304007986 */ /* 0x0041d8000c101906 */
[----:B------:R-:W-:Y:S05]  /*0080*/  @!P0 EXIT ;  /* 0x000000000000894d */ /* 0x000fea0003800000 */
[----:B0-----:R-:W0:Y:S01]  /*0090*/  LDC.64 R2, c[0x0][0x388] ;  /* 0x0000e200ff027b82 */ /* 0x001e220000000a00 */
[C---:B------:R-:W-:Y:S02]  /*00a0*/  IADD3 R4, PT, PT, R0.reuse, -0x2, RZ ;  /* 0xfffffffe00047810 */ /* 0x040fe40007ffe0ff */
[----:B------:R-:W-:Y:S02]  /*00b0*/  IADD3 R0, PT, PT, R0, -0x1, RZ ;  /* 0xffffffff00007810 */ /* 0x000fe40007ffe0ff */
[----:B------:R-:W-:Y:S01]  /*00c0*/  ISETP.GE.U32.AND P0, PT, R4, 0xf, PT ;  /* 0x0000000f0400780c */ /* 0x000fe20003f06070 */
[----:B------:R-:W-:Y:S01]  /*00d0*/  HFMA2 R4, -RZ, RZ, 0, 5.9604644775390625e-08 ;  /* 0x00000001ff047431 */ /* 0x000fe200000001ff */
[----:B------:R-:W-:-:S11]  /*00e0*/  LOP3.LUT R12, R0, 0xf, RZ, 0xc0, !PT ;  /* 0x0000000f000c7812 */ /* 0x000fd600078ec0ff */
[----:B------:R-:W-:Y:S05]  /*00f0*/  @!P0 BRA `(.L_x_0) ;  /* 0x00000004002c8947 */ /* 0x000fea0003800000 */
[----:B------:R-:W1:Y:S01]  /*0100*/  LDCU.64 UR4, c[0x0][0x380] ;  /* 0x00007000ff0477ac */ /* 0x000e620008000a00 */
[----:B------:R-:W-:Y:S02]  /*0110*/  MOV R4, 0x20 ;  /* 0x0000002000047802 */ /* 0x000fe40000000f00 */
[----:B------:R-:W-:Y:S02]  /*0120*/  MOV R5, 0x0 ;  /* 0x0000000000057802 */ /* 0x000fe40000000f00 */
[----:B------:R-:W-:Y:S02]  /*0130*/  LOP3.LUT R9, R0, 0xfffffff0, RZ, 0xc0, !PT ;  /* 0xfffffff000097812 */ /* 0x000fe400078ec0ff */
[----:B------:R-:W-:Y:S01]  /*0140*/  MOV R8, RZ ;  /* 0x000000ff00087202 */ /* 0x000fe20000000f00 */
[----:B0-----:R-:W-:Y:S01]  /*0150*/  IMAD.WIDE.U32 R4, R2, 0x1, R4 ;  /* 0x0000000102047825 */ /* 0x001fe200078e0004 */
[----:B------:R-:W-:-:S04]  /*0160*/  IADD3 R9, PT, PT, -R9, RZ, RZ ;  /* 0x000000ff09097210 */ /* 0x000fc80007ffe1ff */
[----:B------:R-:W-:Y:S02]  /*0170*/  IADD3 R13, PT, PT, R5, R3, RZ ;  /* 0x00000003050d7210 */ /* 0x000fe40007ffe0ff */
[----:B------:R-:W-:Y:S01]  /*0180*/  MOV R14, R4 ;  /* 0x00000004000e7202 */ /* 0x000fe20000000f00 */
[----:B-1----:R-:W-:-:S04]  /*0190*/  UIADD3 UR4, UP0, UPT, UR4, 0x20, URZ ;  /* 0x0000002004047890 */ /* 0x002fc8000ff1e0ff */
[----:B------:R-:W-:Y:S02]  /*01a0*/  UIADD3.X UR5, UPT, UPT, URZ, UR5, URZ, UP0, !UPT ;  /* 0x00000005ff057290 */ /* 0x000fe400087fe4ff */
[----:B------:R-:W-:-:S04]  /*01b0*/  MOV R10, UR4 ;  /* 0x00000004000a7c02 */ /* 0x000fc80008000f00 */
[----:B------:R-:W-:-:S07]  /*01c0*/  MOV R11, UR5 ;  /* 0x00000005000b7c02 */ /* 0x000fce0008000f00 */
.L_x_1:
[----:B-1----:R-:W-:Y:S02]  /*01d0*/  MOV R6, R14 ;  /* 0x0000000e00067202 */ /* 0x002fe40000000f00 */
[----:B------:R-:W-:Y:S02]  /*01e0*/  MOV R7, R13 ;  /* 0x0000000d00077202 */ /* 0x000fe40000000f00 */
[----:B------:R-:W-:Y:S02]  /*01f0*/  MOV R4, R10 ;  /* 0x0000000a00047202 */ /* 0x000fe40000000f00 */
[----:B------:R-:W-:Y:S01]  /*0200*/  MOV R5, R11 ;  /* 0x0000000b00057202 */ /* 0x000fe20000000f00 */
[----:B------:R-:W2:Y:S04]  /*0210*/  LDG.E R10, desc[UR6][R6.64+-0x20] ;  /* 0xffffe006060a7981 */ /* 0x000ea8000c1e1900 */
[----:B------:R-:W2:Y:S02]  /*0220*/  LDG.E R11, desc[UR6][R4.64+-0x1c] ;  /* 0xffffe406040b7981 */ /* 0x000ea4000c1e1900 */
[----:B--2---:R-:W-:-:S05]  /*0230*/  FADD R11, R10, R11 ;  /* 0x0000000b0a0b7221 */ /* 0x004fca0000000000 */
[----:B------:R0:W-:Y:S04]  /*0240*/  STG.E desc[UR6][R6.64+-0x1c], R11 ;  /* 0xffffe40b06007986 */ /* 0x0001e8000c101906 */
[----:B------:R-:W2:Y:S02]  /*0250*/  LDG.E R10, desc[UR6][R4.64+-0x18] ;  /* 0xffffe806040a7981 */ /* 0x000ea4000c1e1900 */
[----:B--2---:R-:W-:-:S05]  /*0260*/  FADD R13, R11, R10 ;  /* 0x0000000a0b0d7221 */ /* 0x004fca0000000000 */
[----:B------:R1:W-:Y:S04]  /*0270*/  STG.E desc[UR6][R6.64+-0x18], R13 ;  /* 0xffffe80d06007986 */ /* 0x0003e8000c101906 */
[----:B------:R-:W2:Y:S02]  /*0280*/  LDG.E R10, desc[UR6][R4.64+-0x14] ;  /* 0xffffec06040a7981 */ /* 0x000ea4000c1e1900 */
[----:B--2---:R-:W-:-:S05]  /*0290*/  FADD R15, R13, R10 ;  /* 0x0000000a0d0f7221 */ /* 0x004fca0000000000 */
[----:B------:R2:W-:Y:S04]  /*02a0*/  STG.E desc[UR6][R6.64+-0x14], R15 ;  /* 0xffffec0f06007986 */ /* 0x0005e8000c101906 */
[----:B------:R-:W3:Y:S02]  /*02b0*/  LDG.E R10, desc[UR6][R4.64+-0x10] ;  /* 0xfffff006040a7981 */ /* 0x000ee4000c1e1900 */
[----:B---3--:R-:W-:-:S05]  /*02c0*/  FADD R17, R15, R10 ;  /* 0x0000000a0f117221 */ /* 0x008fca0000000000 */
[----:B------:R3:W-:Y:S04]  /*02d0*/  STG.E desc[UR6][R6.64+-0x10], R17 ;  /* 0xfffff01106007986 */ /* 0x0007e8000c101906 */
[----:B------:R-:W0:Y:S02]  /*02e0*/  LDG.E R10, desc[UR6][R4.64+-0xc] ;  /* 0xfffff406040a7981 */ /* 0x000e24000c1e1900 */
[----:B0-----:R-:W-:-:S05]  /*02f0*/  FADD R11, R17, R10 ;  /* 0x0000000a110b7221 */ /* 0x001fca0000000000 */
[----:B------:R0:W-:Y:S04]  /*0300*/  STG.E desc[UR6][R6.64+-0xc], R11 ;  /* 0xfffff40b06007986 */ /* 0x0001e8000c101906 */
[----:B------:R-:W1:Y:S02]  /*0310*/  LDG.E R10, desc[UR6][R4.64+-0x8] ;  /* 0xfffff806040a7981 */ /* 0x000e64000c1e1900 */
[----:B-1----:R-:W-:-:S05]  /*0320*/  FADD R13, R11, R10 ;  /* 0x0000000a0b0d7221 */ /* 0x002fca0000000000 */
        /* <DEDUP_REMOVED lines=18> */
[----:B------:R-:W-:Y:S04]  /*0450*/  STG.E desc[UR6][R6.64+0x10], R17 ;  /* 0x0000101106007986 */ /* 0x000fe8000c101906 */
[----:B------:R-:W0:Y:S02]  /*0460*/  LDG.E R10, desc[UR6][R4.64+0x14] ;  /* 0x00001406040a7981 */ /* 0x000e24000c1e1900 */
[----:B0-----:R-:W-:-:S05]  /*0470*/  FADD R11, R17, R10 ;  /* 0x0000000a110b7221 */ /* 0x001fca0000000000 */
[----:B------:R-:W-:Y:S04]  /*0480*/  STG.E desc[UR6][R6.64+0x14], R11 ;  /* 0x0000140b06007986 */ /* 0x000fe8000c101906 */
[----:B------:R-:W1:Y:S02]  /*0490*/  LDG.E R10, desc[UR6][R4.64+0x18] ;  /* 0x00001806040a7981 */ /* 0x000e64000c1e1900 */
[----:B-1----:R-:W-:-:S05]  /*04a0*/  FADD R13, R11, R10 ;  /* 0x0000000a0b0d7221 */ /* 0x002fca0000000000 */
[----:B------:R0:W-:Y:S04]  /*04b0*/  STG.E desc[UR6][R6.64+0x18], R13 ;  /* 0x0000180d06007986 */ /* 0x0001e8000c101906 */
[----:B------:R-:W2:Y:S01]  /*04c0*/  LDG.E R10, desc[UR6][R4.64+0x1c] ;  /* 0x00001c06040a7981 */ /* 0x000ea2000c1e1900 */
[----:B------:R-:W-:Y:S01]  /*04d0*/  IADD3 R9, PT, PT, R9, 0x10, RZ ;  /* 0x0000001009097810 */ /* 0x000fe20007ffe0ff */
[----:B--2---:R-:W-:-:S05]  /*04e0*/  FADD R15, R13, R10 ;  /* 0x0000000a0d0f7221 */ /* 0x004fca0000000000 */
[----:B------:R1:W-:Y:S04]  /*04f0*/  STG.E desc[UR6][R6.64+0x1c], R15 ;  /* 0x00001c0f06007986 */ /* 0x0003e8000c101906 */
[----:B------:R-:W2:Y:S01]  /*0500*/  LDG.E R10, desc[UR6][R4.64+0x20] ;  /* 0x00002006040a7981 */ /* 0x000ea2000c1e1900 */
[----:B------:R-:W-:Y:S02]  /*0510*/  ISETP.NE.AND P0, PT, R9, RZ, PT ;  /* 0x000000ff0900720c */ /* 0x000fe40003f05270 */
[----:B------:R-:W-:Y:S02]  /*0520*/  IADD3 R14, P1, PT, R6, 0x40, RZ ;  /* 0x00000040060e7810 */ /* 0x000fe40007f3e0ff */
[----:B------:R-:W-:Y:S02]  /*0530*/  IADD3 R8, PT, PT, R8, 0x10, RZ ;  /* 0x0000001008087810 */ /* 0x000fe40007ffe0ff */
[----:B0-----:R-:W-:Y:S01]  /*0540*/  IADD3.X R13, PT, PT, RZ, R7, RZ, P1, !PT ;  /* 0x00000007ff0d7210 */ /* 0x001fe20000ffe4ff */
[----:B--2---:R-:W-:Y:S01]  /*0550*/  FADD R17, R15, R10 ;  /* 0x0000000a0f117221 */ /* 0x004fe20000000000 */
[----:B------:R-:W-:-:S04]  /*0560*/  IADD3 R10, P2, PT, R4, 0x40, RZ ;  /* 0x00000040040a7810 */ /* 0x000fc80007f5e0ff */
[----:B------:R1:W-:Y:S01]  /*0570*/  STG.E desc[UR6][R6.64+0x20], R17 ;  /* 0x0000201106007986 */ /* 0x0003e2000c101906 */
[----:B------:R-:W-:Y:S01]  /*0580*/  IADD3.X R11, PT, PT, RZ, R5, RZ, P2, !PT ;  /* 0x00000005ff0b7210 */ /* 0x000fe200017fe4ff */
[----:B------:R-:W-:Y:S07]  /*0590*/  @P0 BRA `(.L_x_1) ;  /* 0xfffffffc000c0947 */ /* 0x000fee000383ffff */
[----:B------:R-:W-:-:S07]  /*05a0*/  IADD3 R4, PT, PT, R8, 0x1, RZ ;  /* 0x0000000108047810 */ /* 0x000fce0007ffe0ff */
.L_x_0:
[----:B------:R-:W-:-:S13]  /*05b0*/  ISETP.NE.AND P0, PT, R12, RZ, PT ;  /* 0x000000ff0c00720c */ /* 0x000fda0003f05270 */
[----:B------:R-:W-:Y:S05]  /*05c0*/  @!P0 EXIT ;  /* 0x000000000000894d */ /* 0x000fea0003800000 */
[----:B------:R-:W-:Y:S02]  /*05d0*/  ISETP.GE.U32.AND P0, PT, R12, 0x8, PT ;  /* 0x000000080c00780c */ /* 0x000fe40003f06070 */
[----:B------:R-:W-:-:S04]  /*05e0*/  LOP3.LUT R5, R0, 0x7, RZ, 0xc0, !PT ;  /* 0x0000000700057812 */ /* 0x000fc800078ec0ff */
[----:B------:R-:W-:-:S07]  /*05f0*/  ISETP.NE.AND P1, PT, R5, RZ, PT ;  /* 0x000000ff0500720c */ /* 0x000fce0003f25270 */
[----:B------:R-:W-:Y:S06]  /*0600*/  @!P0 BRA `(.L_x_2) ;  /* 0x0000000000dc8947 */ /* 0x000fec0003800000 */
[----:B-1----:R-:W1:Y:S08]  /*0610*/  LDC.64 R6, c[0x0][0x380] ;  /* 0x0000e000ff067b82 */ /* 0x002e700000000a00 */
[----:B------:R-:W2:Y:S01]  /*0620*/  LDC.64 R8, c[0x0][0x388] ;  /* 0x0000e200ff087b82 */ /* 0x000ea20000000a00 */
[----:B-1----:R-:W-:-:S05]  /*0630*/  IMAD.WIDE.U32 R10, R4, 0x4, R6 ;  /* 0x00000004040a7825 */ /* 0x002fca00078e0006 */
[----:B------:R-:W3:Y:S01]  /*0640*/  LDG.E R17, desc[UR6][R10.64] ;  /* 0x000000060a117981 */ /* 0x000ee2000c1e1900 */
[----:B--2---:R-:W-:-:S05]  /*0650*/  IMAD.WIDE R12, R4, 0x4, R8 ;  /* 0x00000004040c7825 */ /* 0x004fca00078e0208 */
[----:B------:R-:W3:Y:S01]  /*0660*/  LDG.E R16, desc[UR6][R12.64+-0x4] ;  /* 0xfffffc060c107981 */ /* 0x000ee2000c1e1900 */
[C---:B------:R-:W-:Y:S01]  /*0670*/  IADD3 R19, PT, PT, R4.reuse, 0x1, RZ ;  /* 0x0000000104137810 */ /* 0x040fe20007ffe0ff */
[----:B------:R-:W-:-:S04]  /*0680*/  IMAD.WIDE.U32 R14, R4, 0x4, R8 ;  /* 0x00000004040e7825 */ /* 0x000fc800078e0008 */
[----:B------:R-:W-:-:S04]  /*0690*/  IMAD.WIDE.U32 R20, R19, 0x4, R6 ;  /* 0x0000000413147825 */ /* 0x000fc800078e0006 */
[----:B---3--:R-:W-:-:S05]  /*06a0*/  FADD R25, R16, R17 ;  /* 0x0000001110197221 */ /* 0x008fca0000000000 */
[----:B------:R1:W-:Y:S04]  /*06b0*/  STG.E desc[UR6][R14.64], R25 ;  /* 0x000000190e007986 */ /* 0x0003e8000c101906 */
[----:B------:R-:W2:Y:S01]  /*06c0*/  LDG.E R20, desc[UR6][R20.64] ;  /* 0x0000000614147981 */ /* 0x000ea2000c1e1900 */
[----:B------:R-:W-:Y:S01]  /*06d0*/  IADD3 R29, PT, PT, R4, 0x2, RZ ;  /* 0x00000002041d7810 */ /* 0x000fe20007ffe0ff */
[----:B------:R-:W-:-:S04]  /*06e0*/  IMAD.WIDE.U32 R16, R19, 0x4, R8 ;  /* 0x0000000413107825 */ /* 0x000fc800078e0008 */
[----:B------:R-:W-:-:S04]  /*06f0*/  IMAD.WIDE.U32 R22, R29, 0x4, R6 ;  /* 0x000000041d167825 */ /* 0x000fc800078e0006 */
[----:B--2---:R-:W-:-:S05]  /*0700*/  FADD R27, R25, R20 ;  /* 0x00000014191b7221 */ /* 0x004fca0000000000 */
[----:B------:R2:W-:Y:S04]  /*0710*/  STG.E desc[UR6][R16.64], R27 ;  /* 0x0000001b10007986 */ /* 0x0005e8000c101906 */
[----:B------:R-:W1:Y:S04]  /*0720*/  LDG.E R23, desc[UR6][R22.64] ;  /* 0x0000000616177981 */ /* 0x000e68000c1e1900 */
[----:B------:R-:W1:Y:S01]  /*0730*/  LDG.E R24, desc[UR6][R12.64+0x4] ;  /* 0x000004060c187981 */ /* 0x000e62000c1e1900 */
[----:B------:R-:W-:Y:S01]  /*0740*/  IADD3 R26, PT, PT, R4, 0x3, RZ ;  /* 0x00000003041a7810 */ /* 0x000fe20007ffe0ff */
[----:B------:R-:W-:-:S04]  /*0750*/  IMAD.WIDE.U32 R18, R29, 0x4, R8 ;  /* 0x000000041d127825 */ /* 0x000fc800078e0008 */
[----:B------:R-:W-:-:S04]  /*0760*/  IMAD.WIDE.U32 R20, R26, 0x4, R6 ;  /* 0x000000041a147825 */ /* 0x000fc800078e0006 */
[----:B-1----:R-:W-:-:S05]  /*0770*/  FADD R25, R24, R23 ;  /* 0x0000001718197221 */ /* 0x002fca0000000000 */
[----:B------:R1:W-:Y:S04]  /*0780*/  STG.E desc[UR6][R18.64], R25 ;  /* 0x0000001912007986 */ /* 0x0003e8000c101906 */
[----:B------:R-:W3:Y:S04]  /*0790*/  LDG.E R21, desc[UR6][R20.64] ;  /* 0x0000000614157981 */ /* 0x000ee8000c1e1900 */
[----:B------:R-:W3:Y:S01]  /*07a0*/  LDG.E R24, desc[UR6][R12.64+0x8] ;  /* 0x000008060c187981 */ /* 0x000ee2000c1e1900 */
[----:B------:R-:W-:Y:S01]  /*07b0*/  IADD3 R29, PT, PT, R4, 0x4, RZ ;  /* 0x00000004041d7810 */ /* 0x000fe20007ffe0ff */
[----:B--2---:R-:W-:-:S04]  /*07c0*/  IMAD.WIDE.U32 R16, R26, 0x4, R8 ;  /* 0x000000041a107825 */ /* 0x004fc800078e0008 */
[----:B------:R-:W-:-:S04]  /*07d0*/  IMAD.WIDE.U32 R22, R29, 0x4, R6 ;  /* 0x000000041d167825 */ /* 0x000fc800078e0006 */
[----:B---3--:R-:W-:-:S05]  /*07e0*/  FADD R27, R24, R21 ;  /* 0x00000015181b7221 */ /* 0x008fca0000000000 */
[----:B------:R2:W-:Y:S04]  /*07f0*/  STG.E desc[UR6][R16.64], R27 ;  /* 0x0000001b10007986 */ /* 0x0005e8000c101906 */
[----:B------:R-:W3:Y:S04]  /*0800*/  LDG.E R23, desc[UR6][R22.64] ;  /* 0x0000000616177981 */ /* 0x000ee8000c1e1900 */
[----:B------:R-:W3:Y:S01]  /*0810*/  LDG.E R24, desc[UR6][R12.64+0xc] ;  /* 0x00000c060c187981 */ /* 0x000ee2000c1e1900 */
[----:B------:R-:W-:Y:S01]  /*0820*/  IADD3 R26, PT, PT, R4, 0x5, RZ ;  /* 0x00000005041a7810 */ /* 0x000fe20007ffe0ff */
[----:B-1----:R-:W-:-:S04]  /*0830*/  IMAD.WIDE.U32 R18, R29, 0x4, R8 ;  /* 0x000000041d127825 */ /* 0x002fc800078e0008 */
[----:B------:R-:W-:-:S04]  /*0840*/  IMAD.WIDE.U32 R20, R26, 0x4, R6 ;  /* 0x000000041a147825 */ /* 0x000fc800078e0006 */
[----:B---3--:R-:W-:-:S05]  /*0850*/  FADD R25, R24, R23 ;  /* 0x0000001718197221 */ /* 0x008fca0000000000 */
        /* <DEDUP_REMOVED lines=8> */
[----:B------:R-:W1:Y:S04]  /*08e0*/  LDG.E R7, desc[UR6][R6.64] ;  /* 0x0000000606077981 */ /* 0x000e68000c1e1900 */
[----:B------:R-:W1:Y:S01]  /*08f0*/  LDG.E R22, desc[UR6][R12.64+0x14] ;  /* 0x000014060c167981 */ /* 0x000e62000c1e1900 */
[----:B------:R-:W-:-:S04]  /*0900*/  IMAD.WIDE.U32 R8, R29, 0x4, R8 ;  /* 0x000000041d087825 */ /* 0x000fc800078e0008 */
[----:B-1----:R-:W-:-:S05]  /*0910*/  FADD R19, R22, R7 ;  /* 0x0000000716137221 */ /* 0x002fca0000000000 */
[----:B------:R2:W-:Y:S04]  /*0920*/  STG.E desc[UR6][R8.64], R19 ;  /* 0x0000001308007986 */ /* 0x0005e8000c101906 */
[----:B------:R-:W3:Y:S04]  /*0930*/  LDG.E R18, desc[UR6][R12.64+0x18] ;  /* 0x000018060c127981 */ /* 0x000ee8000c1e1900 */
[----:B------:R-:W3:Y:S01]  /*0940*/  LDG.E R11, desc[UR6][R10.64+0x1c] ;  /* 0x00001c060a0b7981 */ /* 0x000ee2000c1e1900 */
[----:B------:R-:W-:Y:S01]  /*0950*/  IADD3 R4, PT, PT, R4, 0x8, RZ ;  /* 0x0000000804047810 */ /* 0x000fe20007ffe0ff */
[----:B---3--:R-:W-:-:S05]  /*0960*/  FADD R21, R18, R11 ;  /* 0x0000000b12157221 */ /* 0x008fca0000000000 */
[----:B------:R2:W-:Y:S02]  /*0970*/  STG.E desc[UR6][R14.64+0x1c], R21 ;  /* 0x00001c150e007986 */ /* 0x0005e4000c101906 */
.L_x_2:
[----:B------:R-:W-:Y:S05]  /*0980*/  @!P1 EXIT ;  /* 0x000000000000994d */ /* 0x000fea0003800000 */
[----:B------:R-:W-:Y:S02]  /*0990*/  ISETP.GE.U32.AND P0, PT, R5, 0x4, PT ;  /* 0x000000040500780c */ /* 0x000fe40003f06070 */
[----:B------:R-:W-:-:S04]  /*09a0*/  LOP3.LUT R0, R0, 0x3, RZ, 0xc0, !PT ;  /* 0x0000000300007812 */ /* 0x000fc800078ec0ff */
[----:B------:R-:W-:-:S07]  /*09b0*/  ISETP.NE.AND P1, PT, R0, RZ, PT ;  /* 0x000000ff0000720c */ /* 0x000fce0003f25270 */
[----:B------:R-:W-:Y:S06]  /*09c0*/  @!P0 BRA `(.L_x_3) ;  /* 0x00000000006c8947 */ /* 0x000fec0003800000 */
[----:B-12---:R-:W1:Y:S08]  /*09d0*/  LDC.64 R14, c[0x0][0x380] ;  /* 0x0000e000ff0e7b82 */ /* 0x006e700000000a00 */
[----:B------:R-:W2:Y:S01]  /*09e0*/  LDC.64 R12, c[0x0][0x388] ;  /* 0x0000e200ff0c7b82 */ /* 0x000ea20000000a00 */
[----:B-1----:R-:W-:-:S05]  /*09f0*/  IMAD.WIDE.U32 R8, R4, 0x4, R14 ;  /* 0x0000000404087825 */ /* 0x002fca00078e000e */
[----:B------:R-:W3:Y:S01]  /*0a00*/  LDG.E R16, desc[UR6][R8.64] ;  /* 0x0000000608107981 */ /* 0x000ee2000c1e1900 */
[----:B--2---:R-:W-:-:S05]  /*0a10*/  IMAD.WIDE R10, R4, 0x4, R12 ;  /* 0x00000004040a7825 */ /* 0x004fca00078e020c */
[----:B------:R-:W3:Y:S01]  /*0a20*/  LDG.E R5, desc[UR6][R10.64+-0x4] ;  /* 0xfffffc060a057981 */ /* 0x000ee2000c1e1900 */
[C---:B------:R-:W-:Y:S01]  /*0a30*/  IADD3 R19, PT, PT, R4.reuse, 0x1, RZ ;  /* 0x0000000104137810 */ /* 0x040fe20007ffe0ff */
[----:B------:R-:W-:-:S04]  /*0a40*/  IMAD.WIDE.U32 R6, R4, 0x4, R12 ;  /* 0x0000000404067825 */ /* 0x000fc800078e000c */
[----:B---3--:R-:W-:Y:S01]  /*0a50*/  FADD R5, R5, R16 ;  /* 0x0000001005057221 */ /* 0x008fe20000000000 */
[----:B------:R-:W-:-:S04]  /*0a60*/  IMAD.WIDE.U32 R16, R19, 0x4, R14 ;  /* 0x0000000413107825 */ /* 0x000fc800078e000e */
[----:B------:R1:W-:Y:S04]  /*0a70*/  STG.E desc[UR6][R6.64], R5 ;  /* 0x0000000506007986 */ /* 0x0003e8000c101906 */
[----:B------:R-:W2:Y:S01]  /*0a80*/  LDG.E R16, desc[UR6][R16.64] ;  /* 0x0000000610107981 */ /* 0x000ea2000c1e1900 */
[----:B------:R-:W-:Y:S01]  /*0a90*/  IADD3 R23, PT, PT, R4, 0x2, RZ ;  /* 0x0000000204177810 */ /* 0x000fe20007ffe0ff */
[----:B------:R-:W-:-:S04]  /*0aa0*/  IMAD.WIDE.U32 R18, R19, 0x4, R12 ;  /* 0x0000000413127825 */ /* 0x000fc800078e000c */
[----:B------:R-:W-:-:S04]  /*0ab0*/  IMAD.WIDE.U32 R14, R23, 0x4, R14 ;  /* 0x00000004170e7825 */ /* 0x000fc800078e000e */
[----:B--2---:R-:W-:-:S05]  /*0ac0*/  FADD R21, R5, R16 ;  /* 0x0000001005157221 */ /* 0x004fca0000000000 */
[----:B------:R3:W-:Y:S04]  /*0ad0*/  STG.E desc[UR6][R18.64], R21 ;  /* 0x0000001512007986 */ /* 0x0007e8000c101906 */
[----:B------:R-:W2:Y:S04]  /*0ae0*/  LDG.E R15, desc[UR6][R14.64] ;  /* 0x000000060e0f7981 */ /* 0x000ea8000c1e1900 */
[----:B------:R-:W2:Y:S01]  /*0af0*/  LDG.E R20, desc[UR6][R10.64+0x4] ;  /* 0x000004060a147981 */ /* 0x000ea2000c1e1900 */
[----:B------:R-:W-:-:S04]  /*0b00*/  IMAD.WIDE.U32 R12, R23, 0x4, R12 ;  /* 0x00000004170c7825 */ /* 0x000fc800078e000c */
[----:B--2---:R-:W-:-:S05]  /*0b10*/  FADD R23, R20, R15 ;  /* 0x0000000f14177221 */ /* 0x004fca0000000000 */
[----:B------:R3:W-:Y:S04]  /*0b20*/  STG.E desc[UR6][R12.64], R23 ;  /* 0x000000170c007986 */ /* 0x0007e8000c101906 */
[----:B-1----:R-:W2:Y:S04]  /*0b30*/  LDG.E R5, desc[UR6][R10.64+0x8] ;  /* 0x000008060a057981 */ /* 0x002ea8000c1e1900 */
[----:B------:R-:W2:Y:S01]  /*0b40*/  LDG.E R8, desc[UR6][R8.64+0xc] ;  /* 0x00000c0608087981 */ /* 0x000ea2000c1e1900 */
[----:B------:R-:W-:Y:S01]  /*0b50*/  IADD3 R4, PT, PT, R4, 0x4, RZ ;  /* 0x0000000404047810 */ /* 0x000fe20007ffe0ff */
[----:B--2---:R-:W-:-:S05]  /*0b60*/  FADD R5, R5, R8 ;  /* 0x0000000805057221 */ /* 0x004fca0000000000 */
[----:B------:R3:W-:Y:S02]  /*0b70*/  STG.E desc[UR6][R6.64+0xc], R5 ;  /* 0x00000c0506007986 */ /* 0x0007e4000c101906 */
.L_x_3:
[----:B------:R-:W-:Y:S05]  /*0b80*/  @!P1 EXIT ;  /* 0x000000000000994d */ /* 0x000fea0003800000 */
[----:B-1-3--:R-:W1:Y:S01]  /*0b90*/  LDC.64 R6, c[0x0][0x388] ;  /* 0x0000e200ff067b82 */ /* 0x00ae620000000a00 */
[----:B0-----:R-:W-:Y:S02]  /*0ba0*/  IADD3 R2, P0, PT, R2, -0x4, RZ ;  /* 0xfffffffc02027810 */ /* 0x001fe40007f1e0ff */
[----:B------:R-:W-:Y:S02]  /*0bb0*/  IADD3 R0, PT, PT, -R0, RZ, RZ ;  /* 0x000000ff00007210 */ /* 0x000fe40007ffe1ff */
[----:B------:R-:W-:-:S03]  /*0bc0*/  IADD3.X R3, PT, PT, R3, -0x1, RZ, P0, !PT ;  /* 0xffffffff03037810 */ /* 0x000fc600007fe4ff */
[----:B--2---:R-:W0:Y:S01]  /*0bd0*/  LDC.64 R8, c[0x0][0x380] ;  /* 0x0000e000ff087b82 */ /* 0x004e220000000a00 */
[----:B-1----:R-:W-:-:S03]  /*0be0*/  IMAD.WIDE.U32 R6, R4, 0x4, R6 ;  /* 0x0000000404067825 */ /* 0x002fc600078e0006 */
[----:B------:R-:W-:Y:S02]  /*0bf0*/  MOV R10, R6 ;  /* 0x00000006000a7202 */ /* 0x000fe40000000f00 */
[----:B------:R-:W-:Y:S01]  /*0c00*/  MOV R11, R7 ;  /* 0x00000007000b7202 */ /* 0x000fe20000000f00 */
[----:B0-----:R-:W-:-:S07]  /*0c10*/  IMAD.WIDE.U32 R8, R4, 0x4, R8 ;  /* 0x0000000404087825 */ /* 0x001fce00078e0008 */
.L_x_4:
[----:B0-----:R-:W-:Y:S01]  /*0c20*/  IMAD.WIDE R6, R4, 0x4, R2 ;  /* 0x0000000404067825 */ /* 0x001fe200078e0202 */
[----:B------:R0:W2:Y:S05]  /*0c30*/  LDG.E R5, desc[UR6][R8.64] ;  /* 0x0000000608057981 */ /* 0x0000aa000c1e1900 */
[----:B------:R1:W2:Y:S01]  /*0c40*/  LDG.E R6, desc[UR6][R6.64] ;  /* 0x0000000606067981 */ /* 0x0002a2000c1e1900 */
[----:B------:R-:W-:Y:S02]  /*0c50*/  IADD3 R0, PT, PT, R0, 0x1, RZ ;  /* 0x0000000100007810 */ /* 0x000fe40007ffe0ff */
[----:B------:R-:W-:Y:S02]  /*0c60*/  IADD3 R4, PT, PT, R4, 0x1, RZ ;  /* 0x0000000104047810 */ /* 0x000fe40007ffe0ff */
[----:B------:R-:W-:-:S02]  /*0c70*/  ISETP.NE.AND P0, PT, R0, RZ, PT ;  /* 0x000000ff0000720c */ /* 0x000fc40003f05270 */
[----:B0-----:R-:W-:Y:S02]  /*0c80*/  IADD3 R8, P2, PT, R8, 0x4, RZ ;  /* 0x0000000408087810 */ /* 0x001fe40007f5e0ff */
[----:B-1----:R-:W-:Y:S02]  /*0c90*/  MOV R7, R11 ;  /* 0x0000000b00077202 */ /* 0x002fe40000000f00 */
[----:B------:R-:W-:Y:S01]  /*0ca0*/  IADD3.X R9, PT, PT, RZ, R9, RZ, P2, !PT ;  /* 0x00000009ff097210 */ /* 0x000fe200017fe4ff */
[----:B--2---:R-:W-:Y:S01]  /*0cb0*/  FADD R5, R6, R5 ;  /* 0x0000000506057221 */ /* 0x004fe20000000000 */
[----:B------:R-:W-:Y:S02]  /*0cc0*/  MOV R6, R10 ;  /* 0x0000000a00067202 */ /* 0x000fe40000000f00 */
[----:B------:R-:W-:-:S03]  /*0cd0*/  IADD3 R10, P1, PT, R10, 0x4, RZ ;  /* 0x000000040a0a7810 */ /* 0x000fc60007f3e0ff */
[----:B------:R0:W-:Y:S01]  /*0ce0*/  STG.E desc[UR6][R6.64], R5 ;  /* 0x0000000506007986 */ /* 0x0001e2000c101906 */
[----:B------:R-:W-:Y:S01]  /*0cf0*/  IADD3.X R11, PT, PT, RZ, R11, RZ, P1, !PT ;  /* 0x0000000bff0b7210 */ /* 0x000fe20000ffe4ff */
[----:B------:R-:W-:Y:S08]  /*0d00*/  @P0 BRA `(.L_x_4) ;  /* 0xfffffffc00c40947 */ /* 0x000ff0000383ffff */
[----:B------:R-:W-:Y:S05]  /*0d10*/  EXIT ;  /* 0x000000000000794d */ /* 0x000fea0003800000 */
.L_x_5:
[----:B------:R-:W-:-:S00]  /*0d20*/  BRA `(.L_x_5) ;  /* 0xfffffffc00fc7947 */ /* 0x000fc0000383ffff */
[----:B------:R-:W-:-:S00]  /*0d30*/  NOP ;  /* 0x0000000000007918 */ /* 0x000fc00000000000 */
        /* <DEDUP_REMOVED lines=12> */
.L_x_6:


//--------------------- .nv.shared.reserved.0     --------------------------
	.section	.nv.shared.reserved.0,"aw",@nobits
	.weak		__nv_reservedSMEM_offset_0_alias
	.size		__nv_reservedSMEM_offset_0_alias, 0, 64
	.other		__nv_reservedSMEM_offset_0_alias,@"STO_CUDA_RESERVED_SHARED STV_DEFAULT"
__nv_reservedSMEM_offset_0_alias:
	.zero		0
	.zero		64


//--------------------- .nv.constant0._Z16reduction_serialPfS_i --------------------------
	.section	.nv.constant0._Z16reduction_serialPfS_i,"a",@progbits
	.sectionflags	@""
	.align	4
.nv.constant0._Z16reduction_serialPfS_i:
	.zero		916


//--------------------- SYMBOLS --------------------------

	.type		.nv.reservedSmem.offset0,@object
	.size		.nv.reservedSmem.offset0,0x4
